//
// Generated by NVIDIA NVVM Compiler
//
// Compiler Build ID: CL-36424714
// Cuda compilation tools, release 13.0, V13.0.88
// Based on NVVM 20.0.0
//

.version 9.0
.target sm_100
.address_size 64

	// .globl	_Z23find_best_saving_kernelPK5PointPKiPKdS3_S3_S5_P6Savingid

.visible .entry _Z23find_best_saving_kernelPK5PointPKiPKdS3_S3_S5_P6Savingid(
	.param .u64 .ptr .align 1 _Z23find_best_saving_kernelPK5PointPKiPKdS3_S3_S5_P6Savingid_param_0,
	.param .u64 .ptr .align 1 _Z23find_best_saving_kernelPK5PointPKiPKdS3_S3_S5_P6Savingid_param_1,
	.param .u64 .ptr .align 1 _Z23find_best_saving_kernelPK5PointPKiPKdS3_S3_S5_P6Savingid_param_2,
	.param .u64 .ptr .align 1 _Z23find_best_saving_kernelPK5PointPKiPKdS3_S3_S5_P6Savingid_param_3,
	.param .u64 .ptr .align 1 _Z23find_best_saving_kernelPK5PointPKiPKdS3_S3_S5_P6Savingid_param_4,
	.param .u64 .ptr .align 1 _Z23find_best_saving_kernelPK5PointPKiPKdS3_S3_S5_P6Savingid_param_5,
	.param .u64 .ptr .align 1 _Z23find_best_saving_kernelPK5PointPKiPKdS3_S3_S5_P6Savingid_param_6,
	.param .u32 _Z23find_best_saving_kernelPK5PointPKiPKdS3_S3_S5_P6Savingid_param_7,
	.param .f64 _Z23find_best_saving_kernelPK5PointPKiPKdS3_S3_S5_P6Savingid_param_8
)
{
	.reg .pred 	%p<24>;
	.reg .b32 	%r<25>;
	.reg .b64 	%rd<42>;
	.reg .b64 	%fd<20>;

	ld.param.u64 	%rd6, [_Z23find_best_saving_kernelPK5PointPKiPKdS3_S3_S5_P6Savingid_param_0];
	ld.param.u64 	%rd7, [_Z23find_best_saving_kernelPK5PointPKiPKdS3_S3_S5_P6Savingid_param_1];
	ld.param.u64 	%rd8, [_Z23find_best_saving_kernelPK5PointPKiPKdS3_S3_S5_P6Savingid_param_2];
	ld.param.u64 	%rd9, [_Z23find_best_saving_kernelPK5PointPKiPKdS3_S3_S5_P6Savingid_param_3];
	ld.param.u64 	%rd10, [_Z23find_best_saving_kernelPK5PointPKiPKdS3_S3_S5_P6Savingid_param_4];
	ld.param.u64 	%rd11, [_Z23find_best_saving_kernelPK5PointPKiPKdS3_S3_S5_P6Savingid_param_5];
	ld.param.u64 	%rd12, [_Z23find_best_saving_kernelPK5PointPKiPKdS3_S3_S5_P6Savingid_param_6];
	ld.param.u32 	%r10, [_Z23find_best_saving_kernelPK5PointPKiPKdS3_S3_S5_P6Savingid_param_7];
	ld.param.f64 	%fd3, [_Z23find_best_saving_kernelPK5PointPKiPKdS3_S3_S5_P6Savingid_param_8];
	cvta.to.global.u64 	%rd1, %rd12;
	mov.u32 	%r11, %ctaid.x;
	mov.u32 	%r12, %ntid.x;
	mov.u32 	%r13, %tid.x;
	mad.lo.s32 	%r14, %r11, %r12, %r13;
	add.s32 	%r1, %r14, 1;
	mov.u32 	%r15, %ctaid.y;
	mov.u32 	%r16, %ntid.y;
	mov.u32 	%r17, %tid.y;
	mad.lo.s32 	%r2, %r15, %r16, %r17;
	add.s32 	%r3, %r2, 1;
	setp.ge.s32 	%p1, %r2, %r10;
	min.s32 	%r18, %r10, %r2;
	setp.lt.s32 	%p2, %r18, %r1;
	or.pred  	%p3, %p2, %p1;
	@%p3 bra 	$L__BB0_11;
	cvta.to.global.u64 	%rd13, %rd7;
	mul.wide.s32 	%rd14, %r1, 4;
	add.s64 	%rd15, %rd13, %rd14;
	ld.global.u32 	%r4, [%rd15];
	mul.wide.u32 	%rd16, %r2, 4;
	add.s64 	%rd17, %rd13, %rd16;
	ld.global.u32 	%r5, [%rd17+4];
	setp.eq.s32 	%p4, %r4, %r5;
	or.b32  	%r19, %r5, %r4;
	shr.u32 	%r20, %r19, 31;
	and.b32  	%r21, %r20, 1;
	setp.eq.b32 	%p5, %r21, 1;
	or.pred  	%p6, %p4, %p5;
	@%p6 bra 	$L__BB0_11;
	cvta.to.global.u64 	%rd18, %rd8;
	mul.wide.s32 	%rd19, %r4, 8;
	add.s64 	%rd20, %rd18, %rd19;
	ld.global.f64 	%fd4, [%rd20];
	mul.wide.s32 	%rd21, %r5, 8;
	add.s64 	%rd22, %rd18, %rd21;
	ld.global.f64 	%fd5, [%rd22];
	add.f64 	%fd6, %fd4, %fd5;
	setp.gt.f64 	%p7, %fd6, %fd3;
	@%p7 bra 	$L__BB0_11;
	cvta.to.global.u64 	%rd23, %rd10;
	cvta.to.global.u64 	%rd24, %rd9;
	mul.wide.s32 	%rd25, %r4, 4;
	add.s64 	%rd26, %rd24, %rd25;
	ld.global.u32 	%r6, [%rd26];
	add.s64 	%rd27, %rd23, %rd25;
	ld.global.u32 	%r22, [%rd27];
	mul.wide.s32 	%rd28, %r5, 4;
	add.s64 	%rd29, %rd24, %rd28;
	ld.global.u32 	%r23, [%rd29];
	add.s64 	%rd30, %rd23, %rd28;
	ld.global.u32 	%r24, [%rd30];
	setp.eq.s32 	%p8, %r6, 0;
	setp.eq.s32 	%p9, %r22, 0;
	or.pred  	%p10, %p8, %p9;
	setp.eq.s32 	%p11, %r23, 0;
	or.pred  	%p12, %p10, %p11;
	setp.eq.s32 	%p13, %r24, 0;
	or.pred  	%p14, %p12, %p13;
	@%p14 bra 	$L__BB0_11;
	setp.eq.s32 	%p15, %r1, %r22;
	setp.eq.s32 	%p16, %r3, %r23;
	and.pred  	%p17, %p15, %p16;
	@%p17 bra 	$L__BB0_6;
	setp.ne.s32 	%p18, %r3, %r24;
	setp.ne.s32 	%p19, %r1, %r6;
	or.pred  	%p20, %p19, %p18;
	@%p20 bra 	$L__BB0_11;
$L__BB0_6:
	cvta.to.global.u64 	%rd31, %rd6;
	cvta.to.global.u64 	%rd32, %rd11;
	mul.wide.s32 	%rd33, %r1, 8;
	add.s64 	%rd34, %rd32, %rd33;
	ld.global.f64 	%fd7, [%rd34];
	mul.wide.u32 	%rd35, %r2, 8;
	add.s64 	%rd36, %rd32, %rd35;
	ld.global.f64 	%fd8, [%rd36+8];
	add.f64 	%fd9, %fd7, %fd8;
	mul.wide.s32 	%rd37, %r1, 24;
	add.s64 	%rd38, %rd31, %rd37;
	mul.wide.u32 	%rd39, %r2, 24;
	add.s64 	%rd40, %rd31, %rd39;
	ld.global.f64 	%fd10, [%rd38];
	ld.global.f64 	%fd11, [%rd40+24];
	sub.f64 	%fd12, %fd10, %fd11;
	ld.global.f64 	%fd13, [%rd38+8];
	ld.global.f64 	%fd14, [%rd40+32];
	sub.f64 	%fd15, %fd13, %fd14;
	mul.f64 	%fd16, %fd15, %fd15;
	fma.rn.f64 	%fd17, %fd12, %fd12, %fd16;
	sqrt.rn.f64 	%fd18, %fd17;
	sub.f64 	%fd1, %fd9, %fd18;
	ld.global.f64 	%fd2, [%rd1+8];
	setp.leu.f64 	%p21, %fd1, %fd2;
	@%p21 bra 	$L__BB0_11;
	mov.b64 	%rd41, %fd2;
	mov.b64 	%rd3, %fd1;
$L__BB0_8:
	atom.relaxed.global.cas.b64 	%rd5, [%rd1+8], %rd41, %rd3;
	setp.ne.s64 	%p22, %rd5, %rd41;
	@%p22 bra 	$L__BB0_10;
	st.volatile.global.u32 	[%rd1], %r1;
	st.volatile.global.u32 	[%rd1+4], %r3;
	bra.uni 	$L__BB0_11;
$L__BB0_10:
	mov.b64 	%fd19, %rd5;
	setp.gt.f64 	%p23, %fd1, %fd19;
	mov.u64 	%rd41, %rd5;
	@%p23 bra 	$L__BB0_8;
$L__BB0_11:
	ret;

}
	// .globl	_Z18update_gpu_memporyiPiPdS_S_S_S_S_P6Savingiiiiiiiii
.visible .entry _Z18update_gpu_memporyiPiPdS_S_S_S_S_P6Savingiiiiiiiii(
	.param .u32 _Z18update_gpu_memporyiPiPdS_S_S_S_S_P6Savingiiiiiiiii_param_0,
	.param .u64 .ptr .align 1 _Z18update_gpu_memporyiPiPdS_S_S_S_S_P6Savingiiiiiiiii_param_1,
	.param .u64 .ptr .align 1 _Z18update_gpu_memporyiPiPdS_S_S_S_S_P6Savingiiiiiiiii_param_2,
	.param .u64 .ptr .align 1 _Z18update_gpu_memporyiPiPdS_S_S_S_S_P6Savingiiiiiiiii_param_3,
	.param .u64 .ptr .align 1 _Z18update_gpu_memporyiPiPdS_S_S_S_S_P6Savingiiiiiiiii_param_4,
	.param .u64 .ptr .align 1 _Z18update_gpu_memporyiPiPdS_S_S_S_S_P6Savingiiiiiiiii_param_5,
	.param .u64 .ptr .align 1 _Z18update_gpu_memporyiPiPdS_S_S_S_S_P6Savingiiiiiiiii_param_6,
	.param .u64 .ptr .align 1 _Z18update_gpu_memporyiPiPdS_S_S_S_S_P6Savingiiiiiiiii_param_7,
	.param .u64 .ptr .align 1 _Z18update_gpu_memporyiPiPdS_S_S_S_S_P6Savingiiiiiiiii_param_8,
	.param .u32 _Z18update_gpu_memporyiPiPdS_S_S_S_S_P6Savingiiiiiiiii_param_9,
	.param .u32 _Z18update_gpu_memporyiPiPdS_S_S_S_S_P6Savingiiiiiiiii_param_10,
	.param .u32 _Z18update_gpu_memporyiPiPdS_S_S_S_S_P6Savingiiiiiiiii_param_11,
	.param .u32 _Z18update_gpu_memporyiPiPdS_S_S_S_S_P6Savingiiiiiiiii_param_12,
	.param .u32 _Z18update_gpu_memporyiPiPdS_S_S_S_S_P6Savingiiiiiiiii_param_13,
	.param .u32 _Z18update_gpu_memporyiPiPdS_S_S_S_S_P6Savingiiiiiiiii_param_14,
	.param .u32 _Z18update_gpu_memporyiPiPdS_S_S_S_S_P6Savingiiiiiiiii_param_15,
	.param .u32 _Z18update_gpu_memporyiPiPdS_S_S_S_S_P6Savingiiiiiiiii_param_16,
	.param .u32 _Z18update_gpu_memporyiPiPdS_S_S_S_S_P6Savingiiiiiiiii_param_17
)
{
	.reg .pred 	%p<3>;
	.reg .b32 	%r<14>;
	.reg .b64 	%rd<53>;
	.reg .b64 	%fd<7>;

	ld.param.u32 	%r1, [_Z18update_gpu_memporyiPiPdS_S_S_S_S_P6Savingiiiiiiiii_param_0];
	ld.param.u64 	%rd8, [_Z18update_gpu_memporyiPiPdS_S_S_S_S_P6Savingiiiiiiiii_param_1];
	ld.param.u64 	%rd9, [_Z18update_gpu_memporyiPiPdS_S_S_S_S_P6Savingiiiiiiiii_param_2];
	ld.param.u64 	%rd10, [_Z18update_gpu_memporyiPiPdS_S_S_S_S_P6Savingiiiiiiiii_param_3];
	ld.param.u64 	%rd11, [_Z18update_gpu_memporyiPiPdS_S_S_S_S_P6Savingiiiiiiiii_param_4];
	ld.param.u64 	%rd12, [_Z18update_gpu_memporyiPiPdS_S_S_S_S_P6Savingiiiiiiiii_param_5];
	ld.param.u64 	%rd13, [_Z18update_gpu_memporyiPiPdS_S_S_S_S_P6Savingiiiiiiiii_param_6];
	ld.param.u32 	%r2, [_Z18update_gpu_memporyiPiPdS_S_S_S_S_P6Savingiiiiiiiii_param_10];
	ld.param.u32 	%r3, [_Z18update_gpu_memporyiPiPdS_S_S_S_S_P6Savingiiiiiiiii_param_11];
	ld.param.u32 	%r4, [_Z18update_gpu_memporyiPiPdS_S_S_S_S_P6Savingiiiiiiiii_param_12];
	ld.param.u32 	%r5, [_Z18update_gpu_memporyiPiPdS_S_S_S_S_P6Savingiiiiiiiii_param_13];
	ld.param.u32 	%r7, [_Z18update_gpu_memporyiPiPdS_S_S_S_S_P6Savingiiiiiiiii_param_15];
	ld.param.u32 	%r8, [_Z18update_gpu_memporyiPiPdS_S_S_S_S_P6Savingiiiiiiiii_param_16];
	ld.param.u32 	%r9, [_Z18update_gpu_memporyiPiPdS_S_S_S_S_P6Savingiiiiiiiii_param_17];
	cvta.to.global.u64 	%rd1, %rd10;
	cvta.to.global.u64 	%rd2, %rd9;
	cvta.to.global.u64 	%rd3, %rd8;
	cvta.to.global.u64 	%rd4, %rd11;
	cvta.to.global.u64 	%rd5, %rd13;
	cvta.to.global.u64 	%rd6, %rd12;
	setp.eq.s32 	%p1, %r1, 2;
	@%p1 bra 	$L__BB1_3;
	setp.ne.s32 	%p2, %r1, 1;
	@%p2 bra 	$L__BB1_4;
	mul.wide.s32 	%rd32, %r2, 4;
	add.s64 	%rd33, %rd6, %rd32;
	st.global.u32 	[%rd33], %r3;
	mul.wide.s32 	%rd34, %r3, 4;
	add.s64 	%rd35, %rd5, %rd34;
	st.global.u32 	[%rd35], %r2;
	mul.wide.s32 	%rd36, %r4, 4;
	add.s64 	%rd37, %rd4, %rd36;
	st.global.u32 	[%rd37], %r9;
	mul.wide.s32 	%rd38, %r9, 4;
	add.s64 	%rd39, %rd3, %rd38;
	st.global.u32 	[%rd39], %r4;
	mul.wide.s32 	%rd40, %r8, 4;
	add.s64 	%rd41, %rd3, %rd40;
	st.global.u32 	[%rd41], %r4;
	mul.wide.s32 	%rd42, %r5, 8;
	add.s64 	%rd43, %rd2, %rd42;
	ld.global.f64 	%fd4, [%rd43];
	mul.wide.s32 	%rd44, %r4, 8;
	add.s64 	%rd45, %rd2, %rd44;
	ld.global.f64 	%fd5, [%rd45];
	add.f64 	%fd6, %fd4, %fd5;
	st.global.f64 	[%rd45], %fd6;
	mov.b64 	%rd46, 0;
	st.global.u64 	[%rd43], %rd46;
	mul.wide.s32 	%rd47, %r5, 4;
	add.s64 	%rd48, %rd1, %rd47;
	mov.b32 	%r11, 0;
	st.global.u32 	[%rd48], %r11;
	add.s64 	%rd49, %rd4, %rd47;
	st.global.u32 	[%rd49], %r11;
	bra.uni 	$L__BB1_4;
$L__BB1_3:
	ld.param.u32 	%r13, [_Z18update_gpu_memporyiPiPdS_S_S_S_S_P6Savingiiiiiiiii_param_14];
	mul.wide.s32 	%rd14, %r3, 4;
	add.s64 	%rd15, %rd6, %rd14;
	st.global.u32 	[%rd15], %r2;
	mul.wide.s32 	%rd16, %r2, 4;
	add.s64 	%rd17, %rd5, %rd16;
	st.global.u32 	[%rd17], %r3;
	mul.wide.s32 	%rd18, %r5, 4;
	add.s64 	%rd19, %rd4, %rd18;
	st.global.u32 	[%rd19], %r7;
	mul.wide.s32 	%rd20, %r7, 4;
	add.s64 	%rd21, %rd3, %rd20;
	st.global.u32 	[%rd21], %r5;
	mul.wide.s32 	%rd22, %r13, 4;
	add.s64 	%rd23, %rd3, %rd22;
	st.global.u32 	[%rd23], %r5;
	mul.wide.s32 	%rd24, %r4, 8;
	add.s64 	%rd25, %rd2, %rd24;
	ld.global.f64 	%fd1, [%rd25];
	mul.wide.s32 	%rd26, %r5, 8;
	add.s64 	%rd27, %rd2, %rd26;
	ld.global.f64 	%fd2, [%rd27];
	add.f64 	%fd3, %fd1, %fd2;
	st.global.f64 	[%rd27], %fd3;
	mov.b64 	%rd28, 0;
	st.global.u64 	[%rd25], %rd28;
	mul.wide.s32 	%rd29, %r4, 4;
	add.s64 	%rd30, %rd1, %rd29;
	mov.b32 	%r10, 0;
	st.global.u32 	[%rd30], %r10;
	add.s64 	%rd31, %rd4, %rd29;
	st.global.u32 	[%rd31], %r10;
$L__BB1_4:
	ld.param.u64 	%rd52, [_Z18update_gpu_memporyiPiPdS_S_S_S_S_P6Savingiiiiiiiii_param_8];
	cvta.to.global.u64 	%rd50, %rd52;
	mov.b64 	%rd51, 0;
	st.volatile.global.u64 	[%rd50+8], %rd51;
	mov.b32 	%r12, -1;
	st.volatile.global.u32 	[%rd50], %r12;
	st.volatile.global.u32 	[%rd50+4], %r12;
	ret;

}


// ===== COMPILED SASS (sm_100) =====

	.target	sm_100

	.elftype	@"ET_EXEC"


//--------------------- .note.nv.tkinfo           --------------------------
	.section	.note.nv.tkinfo,"",@"SHT_NOTE"
	.sectionflags	@"SHF_NOTE_NV_TKINFO"
	.tkinfo
        /*0018*/ 	.word	0x00000002
        /*0030*/ 	.string	""
        /*0030*/ 	.string	"ptxas"
        /*0030*/ 	.string	"Cuda compilation tools, release 13.0, V13.0.88"
        /*0030*/ 	.string	"Build cuda_13.0.r13.0/compiler.36424714_0"
        /*0030*/ 	.string	"-arch sm_100 -m 64 "



//--------------------- .note.nv.cuinfo           --------------------------
	.section	.note.nv.cuinfo,"",@"SHT_NOTE"
	.sectionflags	@"SHF_NOTE_NV_CUINFO"
        /*0018*/ 	.short	0x0002
        /*001a*/ 	.short	0x0064
        /*001c*/ 	.short	0x0082
	.zero		2


//--------------------- .nv.info                  --------------------------
	.section	.nv.info,"",@"SHT_CUDA_INFO"
	.align	4


	//----- nvinfo : EIATTR_REGCOUNT
	.align		4
        /*0000*/ 	.byte	0x04, 0x2f
        /*0002*/ 	.short	(.L_1 - .L_0)
	.align		4
.L_0:
        /*0004*/ 	.word	index@(_Z23find_best_saving_kernelPK5PointPKiPKdS3_S3_S5_P6Savingid)
        /*0008*/ 	.word	0x00000016


	//----- nvinfo : EIATTR_FRAME_SIZE
	.align		4
.L_1:
        /*000c*/ 	.byte	0x04, 0x11
        /*000e*/ 	.short	(.L_3 - .L_2)
	.align		4
.L_2:
        /*0010*/ 	.word	index@($__internal_0_$__cuda_sm20_dsqrt_rn_f64_mediumpath_v1)
        /*0014*/ 	.word	0x00000000


	//----- nvinfo : EIATTR_FRAME_SIZE
	.align		4
.L_3:
        /*0018*/ 	.byte	0x04, 0x11
        /*001a*/ 	.short	(.L_5 - .L_4)
	.align		4
.L_4:
        /*001c*/ 	.word	index@(_Z23find_best_saving_kernelPK5PointPKiPKdS3_S3_S5_P6Savingid)
        /*0020*/ 	.word	0x00000000


	//----- nvinfo : EIATTR_REGCOUNT
	.align		4
.L_5:
        /*0024*/ 	.byte	0x04, 0x2f
        /*0026*/ 	.short	(.L_7 - .L_6)
	.align		4
.L_6:
        /*0028*/ 	.word	index@(_Z18update_gpu_memporyiPiPdS_S_S_S_S_P6Savingiiiiiiiii)
        /*002c*/ 	.word	0x0000001c


	//----- nvinfo : EIATTR_FRAME_SIZE
	.align		4
.L_7:
        /*0030*/ 	.byte	0x04, 0x11
        /*0032*/ 	.short	(.L_9 - .L_8)
	.align		4
.L_8:
        /*0034*/ 	.word	index@(_Z18update_gpu_memporyiPiPdS_S_S_S_S_P6Savingiiiiiiiii)
        /*0038*/ 	.word	0x00000000


	//----- nvinfo : EIATTR_MIN_STACK_SIZE
	.align		4
.L_9:
        /*003c*/ 	.byte	0x04, 0x12
        /*003e*/ 	.short	(.L_11 - .L_10)
	.align		4
.L_10:
        /*0040*/ 	.word	index@(_Z18update_gpu_memporyiPiPdS_S_S_S_S_P6Savingiiiiiiiii)
        /*0044*/ 	.word	0x00000000


	//----- nvinfo : EIATTR_MIN_STACK_SIZE
	.align		4
.L_11:
        /*0048*/ 	.byte	0x04, 0x12
        /*004a*/ 	.short	(.L_13 - .L_12)
	.align		4
.L_12:
        /*004c*/ 	.word	index@(_Z23find_best_saving_kernelPK5PointPKiPKdS3_S3_S5_P6Savingid)
        /*0050*/ 	.word	0x00000000
.L_13:


//--------------------- .nv.compat                --------------------------
	.section	.nv.compat,"",@"SHT_CUDA_COMPAT_INFO"
	.align	4
        /*0000*/ 	.byte	0x02, 0x09, 0x00, 0x00, 0x02, 0x02, 0x01, 0x00, 0x02, 0x05, 0x05, 0x00, 0x03, 0x07, 0x01, 0x01
        /*0010*/ 	.byte	0x02, 0x03, 0x00, 0x00, 0x02, 0x06, 0x01, 0x00, 0x04, 0x0b, 0x08, 0x00, 0x01, 0x00, 0x00, 0x00
        /*0020*/ 	.byte	0x00, 0x00, 0x00, 0x00


//--------------------- .nv.info._Z18update_gpu_memporyiPiPdS_S_S_S_S_P6Savingiiiiiiiii --------------------------
	.section	.nv.info._Z18update_gpu_memporyiPiPdS_S_S_S_S_P6Savingiiiiiiiii,"",@"SHT_CUDA_INFO"
	.sectionflags	@""
	.align	4


	//----- nvinfo : EIATTR_CUDA_API_VERSION
	.align		4
        /*0000*/ 	.byte	0x04, 0x37
        /*0002*/ 	.short	(.L_15 - .L_14)
.L_14:
        /*0004*/ 	.word	0x00000082


	//----- nvinfo : EIATTR_KPARAM_INFO
	.align		4
.L_15:
        /*0008*/ 	.byte	0x04, 0x17
        /*000a*/ 	.short	(.L_17 - .L_16)
.L_16:
        /*000c*/ 	.word	0x00000000
        /*0010*/ 	.short	0x0011
        /*0012*/ 	.short	0x0068
        /*0014*/ 	.byte	0x00, 0xf0, 0x11, 0x00


	//----- nvinfo : EIATTR_KPARAM_INFO
	.align		4
.L_17:
        /*0018*/ 	.byte	0x04, 0x17
        /*001a*/ 	.short	(.L_19 - .L_18)
.L_18:
        /*001c*/ 	.word	0x00000000
        /*0020*/ 	.short	0x0010
        /*0022*/ 	.short	0x0064
        /*0024*/ 	.byte	0x00, 0xf0, 0x11, 0x00


	//----- nvinfo : EIATTR_KPARAM_INFO
	.align		4
.L_19:
        /*0028*/ 	.byte	0x04, 0x17
        /*002a*/ 	.short	(.L_21 - .L_20)
.L_20:
        /*002c*/ 	.word	0x00000000
        /*0030*/ 	.short	0x000f
        /*0032*/ 	.short	0x0060
        /*0034*/ 	.byte	0x00, 0xf0, 0x11, 0x00


	//----- nvinfo : EIATTR_KPARAM_INFO
	.align		4
.L_21:
        /*0038*/ 	.byte	0x04, 0x17
        /*003a*/ 	.short	(.L_23 - .L_22)
.L_22:
        /*003c*/ 	.word	0x00000000
        /*0040*/ 	.short	0x000e
        /*0042*/ 	.short	0x005c
        /*0044*/ 	.byte	0x00, 0xf0, 0x11, 0x00


	//----- nvinfo : EIATTR_KPARAM_INFO
	.align		4
.L_23:
        /*0048*/ 	.byte	0x04, 0x17
        /*004a*/ 	.short	(.L_25 - .L_24)
.L_24:
        /*004c*/ 	.word	0x00000000
        /*0050*/ 	.short	0x000d
        /*0052*/ 	.short	0x0058
        /*0054*/ 	.byte	0x00, 0xf0, 0x11, 0x00


	//----- nvinfo : EIATTR_KPARAM_INFO
	.align		4
.L_25:
        /*0058*/ 	.byte	0x04, 0x17
        /*005a*/ 	.short	(.L_27 - .L_26)
.L_26:
        /*005c*/ 	.word	0x00000000
        /*0060*/ 	.short	0x000c
        /*0062*/ 	.short	0x0054
        /*0064*/ 	.byte	0x00, 0xf0, 0x11, 0x00


	//----- nvinfo : EIATTR_KPARAM_INFO
	.align		4
.L_27:
        /*0068*/ 	.byte	0x04, 0x17
        /*006a*/ 	.short	(.L_29 - .L_28)
.L_28:
        /*006c*/ 	.word	0x00000000
        /*0070*/ 	.short	0x000b
        /*0072*/ 	.short	0x0050
        /*0074*/ 	.byte	0x00, 0xf0, 0x11, 0x00


	//----- nvinfo : EIATTR_KPARAM_INFO
	.align		4
.L_29:
        /*0078*/ 	.byte	0x04, 0x17
        /*007a*/ 	.short	(.L_31 - .L_30)
.L_30:
        /*007c*/ 	.word	0x00000000
        /*0080*/ 	.short	0x000a
        /*0082*/ 	.short	0x004c
        /*0084*/ 	.byte	0x00, 0xf0, 0x11, 0x00


	//----- nvinfo : EIATTR_KPARAM_INFO
	.align		4
.L_31:
        /*0088*/ 	.byte	0x04, 0x17
        /*008a*/ 	.short	(.L_33 - .L_32)
.L_32:
        /*008c*/ 	.word	0x00000000
        /*0090*/ 	.short	0x0009
        /*0092*/ 	.short	0x0048
        /*0094*/ 	.byte	0x00, 0xf0, 0x11, 0x00


	//----- nvinfo : EIATTR_KPARAM_INFO
	.align		4
.L_33:
        /*0098*/ 	.byte	0x04, 0x17
        /*009a*/ 	.short	(.L_35 - .L_34)
.L_34:
        /*009c*/ 	.word	0x00000000
        /*00a0*/ 	.short	0x0008
        /*00a2*/ 	.short	0x0040
        /*00a4*/ 	.byte	0x00, 0xf5, 0x21, 0x00


	//----- nvinfo : EIATTR_KPARAM_INFO
	.align		4
.L_35:
        /*00a8*/ 	.byte	0x04, 0x17
        /*00aa*/ 	.short	(.L_37 - .L_36)
.L_36:
        /*00ac*/ 	.word	0x00000000
        /*00b0*/ 	.short	0x0007
        /*00b2*/ 	.short	0x0038
        /*00b4*/ 	.byte	0x00, 0xf5, 0x21, 0x00


	//----- nvinfo : EIATTR_KPARAM_INFO
	.align		4
.L_37:
        /*00b8*/ 	.byte	0x04, 0x17
        /*00ba*/ 	.short	(.L_39 - .L_38)
.L_38:
        /*00bc*/ 	.word	0x00000000
        /*00c0*/ 	.short	0x0006
        /*00c2*/ 	.short	0x0030
        /*00c4*/ 	.byte	0x00, 0xf5, 0x21, 0x00


	//----- nvinfo : EIATTR_KPARAM_INFO
	.align		4
.L_39:
        /*00c8*/ 	.byte	0x04, 0x17
        /*00ca*/ 	.short	(.L_41 - .L_40)
.L_40:
        /*00cc*/ 	.word	0x00000000
        /*00d0*/ 	.short	0x0005
        /*00d2*/ 	.short	0x0028
        /*00d4*/ 	.byte	0x00, 0xf5, 0x21, 0x00


	//----- nvinfo : EIATTR_KPARAM_INFO
	.align		4
.L_41:
        /*00d8*/ 	.byte	0x04, 0x17
        /*00da*/ 	.short	(.L_43 - .L_42)
.L_42:
        /*00dc*/ 	.word	0x00000000
        /*00e0*/ 	.short	0x0004
        /*00e2*/ 	.short	0x0020
        /*00e4*/ 	.byte	0x00, 0xf5, 0x21, 0x00


	//----- nvinfo : EIATTR_KPARAM_INFO
	.align		4
.L_43:
        /*00e8*/ 	.byte	0x04, 0x17
        /*00ea*/ 	.short	(.L_45 - .L_44)
.L_44:
        /*00ec*/ 	.word	0x00000000
        /*00f0*/ 	.short	0x0003
        /*00f2*/ 	.short	0x0018
        /*00f4*/ 	.byte	0x00, 0xf5, 0x21, 0x00


	//----- nvinfo : EIATTR_KPARAM_INFO
	.align		4
.L_45:
        /*00f8*/ 	.byte	0x04, 0x17
        /*00fa*/ 	.short	(.L_47 - .L_46)
.L_46:
        /*00fc*/ 	.word	0x00000000
        /*0100*/ 	.short	0x0002
        /*0102*/ 	.short	0x0010
        /*0104*/ 	.byte	0x00, 0xf5, 0x21, 0x00


	//----- nvinfo : EIATTR_KPARAM_INFO
	.align		4
.L_47:
        /*0108*/ 	.byte	0x04, 0x17
        /*010a*/ 	.short	(.L_49 - .L_48)
.L_48:
        /*010c*/ 	.word	0x00000000
        /*0110*/ 	.short	0x0001
        /*0112*/ 	.short	0x0008
        /*0114*/ 	.byte	0x00, 0xf5, 0x21, 0x00


	//----- nvinfo : EIATTR_KPARAM_INFO
	.align		4
.L_49:
        /*0118*/ 	.byte	0x04, 0x17
        /*011a*/ 	.short	(.L_51 - .L_50)
.L_50:
        /*011c*/ 	.word	0x00000000
        /*0120*/ 	.short	0x0000
        /*0122*/ 	.short	0x0000
        /*0124*/ 	.byte	0x00, 0xf0, 0x11, 0x00


	//----- nvinfo : EIATTR_SPARSE_MMA_MASK
	.align		4
.L_51:
        /*0128*/ 	.byte	0x03, 0x50
        /*012a*/ 	.short	0x0000


	//----- nvinfo : EIATTR_MAXREG_COUNT
	.align		4
        /*012c*/ 	.byte	0x03, 0x1b
        /*012e*/ 	.short	0x00ff


	//----- nvinfo : EIATTR_MERCURY_ISA_VERSION
	.align		4
        /*0130*/ 	.byte	0x03, 0x5f
        /*0132*/ 	.short	0x0101


	//----- nvinfo : EIATTR_VRC_CTA_INIT_COUNT
	.align		4
        /*0134*/ 	.byte	0x02, 0x4a
	.zero		1
	.zero		1


	//----- nvinfo : EIATTR_EXIT_INSTR_OFFSETS
	.align		4
        /*0138*/ 	.byte	0x04, 0x1c
        /*013a*/ 	.short	(.L_53 - .L_52)


	//   ....[0]....
.L_52:
        /*013c*/ 	.word	0x000004c0


	//----- nvinfo : EIATTR_CBANK_PARAM_SIZE
	.align		4
.L_53:
        /*0140*/ 	.byte	0x03, 0x19
        /*0142*/ 	.short	0x006c


	//----- nvinfo : EIATTR_PARAM_CBANK
	.align		4
        /*0144*/ 	.byte	0x04, 0x0a
        /*0146*/ 	.short	(.L_55 - .L_54)
	.align		4
.L_54:
        /*0148*/ 	.word	index@(.nv.constant0._Z18update_gpu_memporyiPiPdS_S_S_S_S_P6Savingiiiiiiiii)
        /*014c*/ 	.short	0x0380
        /*014e*/ 	.short	0x006c


	//----- nvinfo : EIATTR_SW_WAR
	.align		4
.L_55:
        /*0150*/ 	.byte	0x04, 0x36
        /*0152*/ 	.short	(.L_57 - .L_56)
.L_56:
        /*0154*/ 	.word	0x00000008
.L_57:


//--------------------- .nv.info._Z23find_best_saving_kernelPK5PointPKiPKdS3_S3_S5_P6Savingid --------------------------
	.section	.nv.info._Z23find_best_saving_kernelPK5PointPKiPKdS3_S3_S5_P6Savingid,"",@"SHT_CUDA_INFO"
	.sectionflags	@""
	.align	4


	//----- nvinfo : EIATTR_CUDA_API_VERSION
	.align		4
        /*0000*/ 	.byte	0x04, 0x37
        /*0002*/ 	.short	(.L_59 - .L_58)
.L_58:
        /*0004*/ 	.word	0x00000082


	//----- nvinfo : EIATTR_KPARAM_INFO
	.align		4
.L_59:
        /*0008*/ 	.byte	0x04, 0x17
        /*000a*/ 	.short	(.L_61 - .L_60)
.L_60:
        /*000c*/ 	.word	0x00000000
        /*0010*/ 	.short	0x0008
        /*0012*/ 	.short	0x0040
        /*0014*/ 	.byte	0x00, 0xf0, 0x21, 0x00


	//----- nvinfo : EIATTR_KPARAM_INFO
	.align		4
.L_61:
        /*0018*/ 	.byte	0x04, 0x17
        /*001a*/ 	.short	(.L_63 - .L_62)
.L_62:
        /*001c*/ 	.word	0x00000000
        /*0020*/ 	.short	0x0007
        /*0022*/ 	.short	0x0038
        /*0024*/ 	.byte	0x00, 0xf0, 0x11, 0x00


	//----- nvinfo : EIATTR_KPARAM_INFO
	.align		4
.L_63:
        /*0028*/ 	.byte	0x04, 0x17
        /*002a*/ 	.short	(.L_65 - .L_64)
.L_64:
        /*002c*/ 	.word	0x00000000
        /*0030*/ 	.short	0x0006
        /*0032*/ 	.short	0x0030
        /*0034*/ 	.byte	0x00, 0xf5, 0x21, 0x00


	//----- nvinfo : EIATTR_KPARAM_INFO
	.align		4
.L_65:
        /*0038*/ 	.byte	0x04, 0x17
        /*003a*/ 	.short	(.L_67 - .L_66)
.L_66:
        /*003c*/ 	.word	0x00000000
        /*0040*/ 	.short	0x0005
        /*0042*/ 	.short	0x0028
        /*0044*/ 	.byte	0x00, 0xf5, 0x21, 0x00


	//----- nvinfo : EIATTR_KPARAM_INFO
	.align		4
.L_67:
        /*0048*/ 	.byte	0x04, 0x17
        /*004a*/ 	.short	(.L_69 - .L_68)
.L_68:
        /*004c*/ 	.word	0x00000000
        /*0050*/ 	.short	0x0004
        /*0052*/ 	.short	0x0020
        /*0054*/ 	.byte	0x00, 0xf5, 0x21, 0x00


	//----- nvinfo : EIATTR_KPARAM_INFO
	.align		4
.L_69:
        /*0058*/ 	.byte	0x04, 0x17
        /*005a*/ 	.short	(.L_71 - .L_70)
.L_70:
        /*005c*/ 	.word	0x00000000
        /*0060*/ 	.short	0x0003
        /*0062*/ 	.short	0x0018
        /*0064*/ 	.byte	0x00, 0xf5, 0x21, 0x00


	//----- nvinfo : EIATTR_KPARAM_INFO
	.align		4
.L_71:
        /*0068*/ 	.byte	0x04, 0x17
        /*006a*/ 	.short	(.L_73 - .L_72)
.L_72:
        /*006c*/ 	.word	0x00000000
        /*0070*/ 	.short	0x0002
        /*0072*/ 	.short	0x0010
        /*0074*/ 	.byte	0x00, 0xf5, 0x21, 0x00


	//----- nvinfo : EIATTR_KPARAM_INFO
	.align		4
.L_73:
        /*0078*/ 	.byte	0x04, 0x17
        /*007a*/ 	.short	(.L_75 - .L_74)
.L_74:
        /*007c*/ 	.word	0x00000000
        /*0080*/ 	.short	0x0001
        /*0082*/ 	.short	0x0008
        /*0084*/ 	.byte	0x00, 0xf5, 0x21, 0x00


	//----- nvinfo : EIATTR_KPARAM_INFO
	.align		4
.L_75:
        /*0088*/ 	.byte	0x04, 0x17
        /*008a*/ 	.short	(.L_77 - .L_76)
.L_76:
        /*008c*/ 	.word	0x00000000
        /*0090*/ 	.short	0x0000
        /*0092*/ 	.short	0x0000
        /*0094*/ 	.byte	0x00, 0xf5, 0x21, 0x00


	//----- nvinfo : EIATTR_SPARSE_MMA_MASK
	.align		4
.L_77:
        /*0098*/ 	.byte	0x03, 0x50
        /*009a*/ 	.short	0x0000


	//----- nvinfo : EIATTR_MAXREG_COUNT
	.align		4
        /*009c*/ 	.byte	0x03, 0x1b
        /*009e*/ 	.short	0x00ff


	//----- nvinfo : EIATTR_MERCURY_ISA_VERSION
	.align		4
        /*00a0*/ 	.byte	0x03, 0x5f
        /*00a2*/ 	.short	0x0101


	//----- nvinfo : EIATTR_VRC_CTA_INIT_COUNT
	.align		4
        /*00a4*/ 	.byte	0x02, 0x4a
	.zero		1
	.zero		1


	//----- nvinfo : EIATTR_EXIT_INSTR_OFFSETS
	.align		4
        /*00a8*/ 	.byte	0x04, 0x1c
        /*00aa*/ 	.short	(.L_79 - .L_78)


	//   ....[0]....
.L_78:
        /*00ac*/ 	.word	0x000000e0


	//   ....[1]....
        /*00b0*/ 	.word	0x00000190


	//   ....[2]....
        /*00b4*/ 	.word	0x00000220


	//   ....[3]....
        /*00b8*/ 	.word	0x00000310


	//   ....[4]....
        /*00bc*/ 	.word	0x00000390


	//   ....[5]....
        /*00c0*/ 	.word	0x00000690


	//   ....[6]....
        /*00c4*/ 	.word	0x00000780


	//   ....[7]....
        /*00c8*/ 	.word	0x000007d0


	//----- nvinfo : EIATTR_CRS_STACK_SIZE
	.align		4
.L_79:
        /*00cc*/ 	.byte	0x04, 0x1e
        /*00ce*/ 	.short	(.L_81 - .L_80)
.L_80:
        /*00d0*/ 	.word	0x00000000


	//----- nvinfo : EIATTR_CBANK_PARAM_SIZE
	.align		4
.L_81:
        /*00d4*/ 	.byte	0x03, 0x19
        /*00d6*/ 	.short	0x0048


	//----- nvinfo : EIATTR_PARAM_CBANK
	.align		4
        /*00d8*/ 	.byte	0x04, 0x0a
        /*00da*/ 	.short	(.L_83 - .L_82)
	.align		4
.L_82:
        /*00dc*/ 	.word	index@(.nv.constant0._Z23find_best_saving_kernelPK5PointPKiPKdS3_S3_S5_P6Savingid)
        /*00e0*/ 	.short	0x0380
        /*00e2*/ 	.short	0x0048


	//----- nvinfo : EIATTR_SW_WAR
	.align		4
.L_83:
        /*00e4*/ 	.byte	0x04, 0x36
        /*00e6*/ 	.short	(.L_85 - .L_84)
.L_84:
        /*00e8*/ 	.word	0x00000008
.L_85:


//--------------------- .nv.callgraph             --------------------------
	.section	.nv.callgraph,"",@"SHT_CUDA_CALLGRAPH"
	.align	4
	.sectionentsize	8
	.align		4
        /*0000*/ 	.word	0x00000000
	.align		4
        /*0004*/ 	.word	0xffffffff
	.align		4
        /*0008*/ 	.word	0x00000000
	.align		4
        /*000c*/ 	.word	0xfffffffe
	.align		4
        /*0010*/ 	.word	0x00000000
	.align		4
        /*0014*/ 	.word	0xfffffffd
	.align		4
        /*0018*/ 	.word	0x00000000
	.align		4
        /*001c*/ 	.word	0xfffffffc


//--------------------- .text._Z18update_gpu_memporyiPiPdS_S_S_S_S_P6Savingiiiiiiiii --------------------------
	.section	.text._Z18update_gpu_memporyiPiPdS_S_S_S_S_P6Savingiiiiiiiii,"ax",@progbits
	.align	128
        .global         _Z18update_gpu_memporyiPiPdS_S_S_S_S_P6Savingiiiiiiiii
        .type           _Z18update_gpu_memporyiPiPdS_S_S_S_S_P6Savingiiiiiiiii,@function
        .size           _Z18update_gpu_memporyiPiPdS_S_S_S_S_P6Savingiiiiiiiii,(.L_x_16 - _Z18update_gpu_memporyiPiPdS_S_S_S_S_P6Savingiiiiiiiii)
        .other          _Z18update_gpu_memporyiPiPdS_S_S_S_S_P6Savingiiiiiiiii,@"STO_CUDA_ENTRY STV_DEFAULT"
_Z18update_gpu_memporyiPiPdS_S_S_S_S_P6Savingiiiiiiiii:
.text._Z18update_gpu_memporyiPiPdS_S_S_S_S_P6Savingiiiiiiiii:
[----:B------:R-:W-:Y:S01]  /*0000*/  LDC R1, c[0x0][0x37c] ;  /* 0x0000df00ff017b82 */ /* 0x000fe20000000800 */
[----:B------:R-:W0:Y:S01]  /*0010*/  LDCU UR6, c[0x0][0x380] ;  /* 0x00007000ff0677ac */ /* 0x000e220008000800 */
[----:B------:R-:W1:Y:S01]  /*0020*/  LDCU.64 UR4, c[0x0][0x358] ;  /* 0x00006b00ff0477ac */ /* 0x000e620008000a00 */
[----:B0-----:R-:W-:-:S09]  /*0030*/  UISETP.NE.AND UP0, UPT, UR6, 0x2, UPT ;  /* 0x000000020600788c */ /* 0x001fd2000bf05270 */
[----:B-1----:R-:W-:Y:S05]  /*0040*/  BRA.U !UP0, `(.L_x_0) ;  /* 0x00000001088c7547 */ /* 0x002fea000b800000 */
[----:B------:R-:W-:-:S09]  /*0050*/  UISETP.NE.AND UP0, UPT, UR6, 0x1, UPT ;  /* 0x000000010600788c */ /* 0x000fd2000bf05270 */
[----:B------:R-:W-:Y:S05]  /*0060*/  BRA.U UP0, `(.L_x_1) ;  /* 0x0000000500007547 */ /* 0x000fea000b800000 */
[----:B------:R-:W0:Y:S08]  /*0070*/  LDC R25, c[0x0][0x3cc] ;  /* 0x0000f300ff197b82 */ /* 0x000e300000000800 */
[----:B------:R-:W0:Y:S08]  /*0080*/  LDC.64 R12, c[0x0][0x3a8] ;  /* 0x0000ea00ff0c7b82 */ /* 0x000e300000000a00 */
[----:B------:R-:W1:Y:S08]  /*0090*/  LDC.64 R14, c[0x0][0x3b0] ;  /* 0x0000ec00ff0e7b82 */ /* 0x000e700000000a00 */
[----:B------:R-:W1:Y:S08]  /*00a0*/  LDC.64 R8, c[0x0][0x3d0] ;  /* 0x0000f400ff087b82 */ /* 0x000e700000000a00 */
[----:B------:R-:W2:Y:S01]  /*00b0*/  LDC R0, c[0x0][0x3e8] ;  /* 0x0000fa00ff007b82 */ /* 0x000ea20000000800 */
[----:B0-----:R-:W-:-:S07]  /*00c0*/  IMAD.WIDE R12, R25, 0x4, R12 ;  /* 0x00000004190c7825 */ /* 0x001fce00078e020c */
[----:B------:R-:W0:Y:S08]  /*00d0*/  LDC.64 R2, c[0x0][0x3a0] ;  /* 0x0000e800ff027b82 */ /* 0x000e300000000a00 */
[----:B------:R-:W3:Y:S01]  /*00e0*/  LDC.64 R20, c[0x0][0x388] ;  /* 0x0000e200ff147b82 */ /* 0x000ee20000000a00 */
[----:B-1----:R-:W-:Y:S01]  /*00f0*/  IMAD.WIDE R14, R8, 0x4, R14 ;  /* 0x00000004080e7825 */ /* 0x002fe200078e020e */
[----:B------:R-:W-:Y:S04]  /*0100*/  STG.E desc[UR4][R12.64], R8 ;  /* 0x000000080c007986 */ /* 0x000fe8000c101904 */
[----:B------:R1:W-:Y:S02]  /*0110*/  STG.E desc[UR4][R14.64], R25 ;  /* 0x000000190e007986 */ /* 0x0003e4000c101904 */
[----:B------:R-:W4:Y:S08]  /*0120*/  LDC R7, c[0x0][0x3e4] ;  /* 0x0000f900ff077b82 */ /* 0x000f300000000800 */
[----:B------:R-:W5:Y:S01]  /*0130*/  LDC.64 R10, c[0x0][0x390] ;  /* 0x0000e400ff0a7b82 */ /* 0x000f620000000a00 */
[----:B0-----:R-:W-:-:S05]  /*0140*/  IMAD.WIDE R16, R9, 0x4, R2 ;  /* 0x0000000409107825 */ /* 0x001fca00078e0202 */
[----:B--2---:R2:W-:Y:S02]  /*0150*/  STG.E desc[UR4][R16.64], R0 ;  /* 0x0000000010007986 */ /* 0x0045e4000c101904 */
[----:B------:R-:W0:Y:S01]  /*0160*/  LDC R5, c[0x0][0x3d8] ;  /* 0x0000f600ff057b82 */ /* 0x000e220000000800 */
[----:B---3--:R-:W-:-:S05]  /*0170*/  IMAD.WIDE R18, R0, 0x4, R20 ;  /* 0x0000000400127825 */ /* 0x008fca00078e0214 */
[----:B------:R2:W-:Y:S01]  /*0180*/  STG.E desc[UR4][R18.64], R9 ;  /* 0x0000000912007986 */ /* 0x0005e2000c101904 */
[----:B----4-:R-:W-:Y:S01]  /*0190*/  IMAD.WIDE R20, R7, 0x4, R20 ;  /* 0x0000000407147825 */ /* 0x010fe200078e0214 */
[----:B-1----:R-:W1:Y:S04]  /*01a0*/  LDC.64 R14, c[0x0][0x398] ;  /* 0x0000e600ff0e7b82 */ /* 0x002e680000000a00 */
[----:B------:R2:W-:Y:S01]  /*01b0*/  STG.E desc[UR4][R20.64], R9 ;  /* 0x0000000914007986 */ /* 0x0005e2000c101904 */
[----:B-----5:R-:W-:-:S05]  /*01c0*/  IMAD.WIDE R6, R9, 0x8, R10 ;  /* 0x0000000809067825 */ /* 0x020fca00078e020a */
[----:B------:R-:W3:Y:S01]  /*01d0*/  LDG.E.64 R22, desc[UR4][R6.64] ;  /* 0x0000000406167981 */ /* 0x000ee2000c1e1b00 */
[----:B0-----:R-:W-:-:S05]  /*01e0*/  IMAD.WIDE R10, R5, 0x8, R10 ;  /* 0x00000008050a7825 */ /* 0x001fca00078e020a */
[----:B------:R-:W3:Y:S01]  /*01f0*/  LDG.E.64 R12, desc[UR4][R10.64] ;  /* 0x000000040a0c7981 */ /* 0x000ee2000c1e1b00 */
[----:B------:R-:W-:-:S04]  /*0200*/  IMAD.WIDE R2, R5, 0x4, R2 ;  /* 0x0000000405027825 */ /* 0x000fc800078e0202 */
[----:B-1----:R-:W-:Y:S01]  /*0210*/  IMAD.WIDE R14, R5, 0x4, R14 ;  /* 0x00000004050e7825 */ /* 0x002fe200078e020e */
[----:B---3--:R-:W-:-:S07]  /*0220*/  DADD R12, R12, R22 ;  /* 0x000000000c0c7229 */ /* 0x008fce0000000016 */
[----:B------:R2:W-:Y:S04]  /*0230*/  STG.E.64 desc[UR4][R6.64], R12 ;  /* 0x0000000c06007986 */ /* 0x0005e8000c101b04 */
[----:B------:R2:W-:Y:S04]  /*0240*/  STG.E.64 desc[UR4][R10.64], RZ ;  /* 0x000000ff0a007986 */ /* 0x0005e8000c101b04 */
[----:B------:R2:W-:Y:S04]  /*0250*/  STG.E desc[UR4][R14.64], RZ ;  /* 0x000000ff0e007986 */ /* 0x0005e8000c101904 */
[----:B------:R2:W-:Y:S01]  /*0260*/  STG.E desc[UR4][R2.64], RZ ;  /* 0x000000ff02007986 */ /* 0x0005e2000c101904 */
[----:B------:R-:W-:Y:S05]  /*0270*/  BRA `(.L_x_1) ;  /* 0x00000000007c7947 */ /* 0x000fea0003800000 */
.L_x_0:
[----:B------:R-:W0:Y:S08]  /*0280*/  LDC.64 R12, c[0x0][0x3a8] ;  /* 0x0000ea00ff0c7b82 */ /* 0x000e300000000a00 */
[----:B------:R-:W0:Y:S08]  /*0290*/  LDC.64 R2, c[0x0][0x3d0] ;  /* 0x0000f400ff027b82 */ /* 0x000e300000000a00 */
[----:B------:R-:W1:Y:S08]  /*02a0*/  LDC R25, c[0x0][0x3cc] ;  /* 0x0000f300ff197b82 */ /* 0x000e700000000800 */
[----:B------:R-:W2:Y:S08]  /*02b0*/  LDC.64 R14, c[0x0][0x3b0] ;  /* 0x0000ec00ff0e7b82 */ /* 0x000eb00000000a00 */
[----:B------:R-:W3:Y:S01]  /*02c0*/  LDC.64 R4, c[0x0][0x3a0] ;  /* 0x0000e800ff047b82 */ /* 0x000ee20000000a00 */
[----:B0-----:R-:W-:-:S07]  /*02d0*/  IMAD.WIDE R12, R2, 0x4, R12 ;  /* 0x00000004020c7825 */ /* 0x001fce00078e020c */
[----:B------:R-:W3:Y:S01]  /*02e0*/  LDC.64 R6, c[0x0][0x3d8] ;  /* 0x0000f600ff067b82 */ /* 0x000ee20000000a00 */
[----:B-1----:R-:W-:Y:S07]  /*02f0*/  STG.E desc[UR4][R12.64], R25 ;  /* 0x000000190c007986 */ /* 0x002fee000c101904 */
[----:B------:R-:W0:Y:S01]  /*0300*/  LDC R0, c[0x0][0x3e0] ;  /* 0x0000f800ff007b82 */ /* 0x000e220000000800 */
[----:B--2---:R-:W-:-:S05]  /*0310*/  IMAD.WIDE R14, R25, 0x4, R14 ;  /* 0x00000004190e7825 */ /* 0x004fca00078e020e */
[----:B------:R1:W-:Y:S02]  /*0320*/  STG.E desc[UR4][R14.64], R2 ;  /* 0x000000020e007986 */ /* 0x0003e4000c101904 */
[----:B------:R-:W2:Y:S08]  /*0330*/  LDC.64 R18, c[0x0][0x388] ;  /* 0x0000e200ff127b82 */ /* 0x000eb00000000a00 */
[----:B------:R-:W4:Y:S01]  /*0340*/  LDC.64 R10, c[0x0][0x390] ;  /* 0x0000e400ff0a7b82 */ /* 0x000f220000000a00 */
[----:B---3--:R-:W-:-:S05]  /*0350*/  IMAD.WIDE R22, R6, 0x4, R4 ;  /* 0x0000000406167825 */ /* 0x008fca00078e0204 */
[----:B0-----:R0:W-:Y:S02]  /*0360*/  STG.E desc[UR4][R22.64], R0 ;  /* 0x0000000016007986 */ /* 0x0011e4000c101904 */
[----:B-1----:R-:W1:Y:S01]  /*0370*/  LDC.64 R14, c[0x0][0x398] ;  /* 0x0000e600ff0e7b82 */ /* 0x002e620000000a00 */
[----:B--2---:R-:W-:-:S04]  /*0380*/  IMAD.WIDE R16, R0, 0x4, R18 ;  /* 0x0000000400107825 */ /* 0x004fc800078e0212 */
[----:B------:R-:W-:Y:S01]  /*0390*/  IMAD.WIDE R18, R7, 0x4, R18 ;  /* 0x0000000407127825 */ /* 0x000fe200078e0212 */
[----:B------:R0:W-:Y:S03]  /*03a0*/  STG.E desc[UR4][R16.64], R6 ;  /* 0x0000000610007986 */ /* 0x0001e6000c101904 */
[--C-:B----4-:R-:W-:Y:S01]  /*03b0*/  IMAD.WIDE R8, R6, 0x8, R10.reuse ;  /* 0x0000000806087825 */ /* 0x110fe200078e020a */
[----:B------:R0:W-:Y:S03]  /*03c0*/  STG.E desc[UR4][R18.64], R6 ;  /* 0x0000000612007986 */ /* 0x0001e6000c101904 */
[C---:B------:R-:W-:Y:S01]  /*03d0*/  IMAD.WIDE R10, R3.reuse, 0x8, R10 ;  /* 0x00000008030a7825 */ /* 0x040fe200078e020a */
[----:B------:R-:W2:Y:S04]  /*03e0*/  LDG.E.64 R20, desc[UR4][R8.64] ;  /* 0x0000000408147981 */ /* 0x000ea8000c1e1b00 */
[----:B------:R-:W2:Y:S01]  /*03f0*/  LDG.E.64 R12, desc[UR4][R10.64] ;  /* 0x000000040a0c7981 */ /* 0x000ea2000c1e1b00 */
[----:B-1----:R-:W-:-:S04]  /*0400*/  IMAD.WIDE R14, R3, 0x4, R14 ;  /* 0x00000004030e7825 */ /* 0x002fc800078e020e */
[----:B------:R-:W-:Y:S01]  /*0410*/  IMAD.WIDE R4, R3, 0x4, R4 ;  /* 0x0000000403047825 */ /* 0x000fe200078e0204 */
[----:B--2---:R-:W-:-:S07]  /*0420*/  DADD R12, R12, R20 ;  /* 0x000000000c0c7229 */ /* 0x004fce0000000014 */
[----:B------:R0:W-:Y:S04]  /*0430*/  STG.E.64 desc[UR4][R8.64], R12 ;  /* 0x0000000c08007986 */ /* 0x0001e8000c101b04 */
[----:B------:R0:W-:Y:S04]  /*0440*/  STG.E.64 desc[UR4][R10.64], RZ ;  /* 0x000000ff0a007986 */ /* 0x0001e8000c101b04 */
[----:B------:R0:W-:Y:S04]  /*0450*/  STG.E desc[UR4][R14.64], RZ ;  /* 0x000000ff0e007986 */ /* 0x0001e8000c101904 */
[----:B------:R0:W-:Y:S02]  /*0460*/  STG.E desc[UR4][R4.64], RZ ;  /* 0x000000ff04007986 */ /* 0x0001e4000c101904 */
.L_x_1:
[----:B--2---:R-:W1:Y:S01]  /*0470*/  LDC.64 R2, c[0x0][0x3c0] ;  /* 0x0000f000ff027b82 */ /* 0x004e620000000a00 */
[----:B0-----:R-:W-:Y:S01]  /*0480*/  MOV R5, 0xffffffff ;  /* 0xffffffff00057802 */ /* 0x001fe20000000f00 */
[----:B-1----:R-:W-:Y:S04]  /*0490*/  STG.E.64.STRONG.SYS desc[UR4][R2.64+0x8], RZ ;  /* 0x000008ff02007986 */ /* 0x002fe8000c115b04 */
[----:B------:R-:W-:Y:S04]  /*04a0*/  STG.E.STRONG.SYS desc[UR4][R2.64], R5 ;  /* 0x0000000502007986 */ /* 0x000fe8000c115904 */
[----:B------:R-:W-:Y:S01]  /*04b0*/  STG.E.STRONG.SYS desc[UR4][R2.64+0x4], R5 ;  /* 0x0000040502007986 */ /* 0x000fe2000c115904 */
[----:B------:R-:W-:Y:S05]  /*04c0*/  EXIT ;  /* 0x000000000000794d */ /* 0x000fea0003800000 */
.L_x_2:
[----:B------:R-:W-:-:S00]  /*04d0*/  BRA `(.L_x_2) ;  /* 0xfffffffc00fc7947 */ /* 0x000fc0000383ffff */
[----:B------:R-:W-:-:S00]  /*04e0*/  NOP ;  /* 0x0000000000007918 */ /* 0x000fc00000000000 */
        /* <DEDUP_REMOVED lines=9> */
.L_x_16:


//--------------------- .text._Z23find_best_saving_kernelPK5PointPKiPKdS3_S3_S5_P6Savingid --------------------------
	.section	.text._Z23find_best_saving_kernelPK5PointPKiPKdS3_S3_S5_P6Savingid,"ax",@progbits
	.align	128
        .global         _Z23find_best_saving_kernelPK5PointPKiPKdS3_S3_S5_P6Savingid
        .type           _Z23find_best_saving_kernelPK5PointPKiPKdS3_S3_S5_P6Savingid,@function
        .size           _Z23find_best_saving_kernelPK5PointPKiPKdS3_S3_S5_P6Savingid,(.L_x_15 - _Z23find_best_saving_kernelPK5PointPKiPKdS3_S3_S5_P6Savingid)
        .other          _Z23find_best_saving_kernelPK5PointPKiPKdS3_S3_S5_P6Savingid,@"STO_CUDA_ENTRY STV_DEFAULT"
_Z23find_best_saving_kernelPK5PointPKiPKdS3_S3_S5_P6Savingid:
.text._Z23find_best_saving_kernelPK5PointPKiPKdS3_S3_S5_P6Savingid:
[----:B------:R-:W-:Y:S01]  /*0000*/  LDC R1, c[0x0][0x37c] ;  /* 0x0000df00ff017b82 */ /* 0x000fe20000000800 */
[----:B------:R-:W0:Y:S07]  /*0010*/  S2R R3, SR_TID.X ;  /* 0x0000000000037919 */ /* 0x000e2e0000002100 */
[----:B------:R-:W0:Y:S01]  /*0020*/  LDC R0, c[0x0][0x360] ;  /* 0x0000d800ff007b82 */ /* 0x000e220000000800 */
[----:B------:R-:W1:Y:S01]  /*0030*/  LDCU UR6, c[0x0][0x3b8] ;  /* 0x00007700ff0677ac */ /* 0x000e620008000800 */
[----:B------:R-:W2:Y:S06]  /*0040*/  S2R R5, SR_TID.Y ;  /* 0x0000000000057919 */ /* 0x000eac0000002200 */
[----:B------:R-:W0:Y:S08]  /*0050*/  S2UR UR4, SR_CTAID.X ;  /* 0x00000000000479c3 */ /* 0x000e300000002500 */
[----:B------:R-:W2:Y:S08]  /*0060*/  S2UR UR5, SR_CTAID.Y ;  /* 0x00000000000579c3 */ /* 0x000eb00000002600 */
[----:B------:R-:W2:Y:S01]  /*0070*/  LDC R2, c[0x0][0x364] ;  /* 0x0000d900ff027b82 */ /* 0x000ea20000000800 */
[----:B0-----:R-:W-:-:S04]  /*0080*/  IMAD R0, R0, UR4, R3 ;  /* 0x0000000400007c24 */ /* 0x001fc8000f8e0203 */
[----:B------:R-:W-:Y:S02]  /*0090*/  VIADD R0, R0, 0x1 ;  /* 0x0000000100007836 */ /* 0x000fe40000000000 */
[----:B--2---:R-:W-:-:S05]  /*00a0*/  IMAD R2, R2, UR5, R5 ;  /* 0x0000000502027c24 */ /* 0x004fca000f8e0205 */
[C---:B-1----:R-:W-:Y:S02]  /*00b0*/  ISETP.GE.AND P0, PT, R2.reuse, UR6, PT ;  /* 0x0000000602007c0c */ /* 0x042fe4000bf06270 */
[----:B------:R-:W-:-:S04]  /*00c0*/  VIMNMX R3, PT, PT, R2, UR6, PT ;  /* 0x0000000602037c48 */ /* 0x000fc8000bfe0100 */
[----:B------:R-:W-:-:S13]  /*00d0*/  ISETP.LT.OR P0, PT, R3, R0, P0 ;  /* 0x000000000300720c */ /* 0x000fda0000701670 */
[----:B------:R-:W-:Y:S05]  /*00e0*/  @P0 EXIT ;  /* 0x000000000000094d */ /* 0x000fea0003800000 */
[----:B------:R-:W0:Y:S01]  /*00f0*/  LDC.64 R6, c[0x0][0x388] ;  /* 0x0000e200ff067b82 */ /* 0x000e220000000a00 */
[----:B------:R-:W1:Y:S01]  /*0100*/  LDCU.64 UR6, c[0x0][0x358] ;  /* 0x00006b00ff0677ac */ /* 0x000e620008000a00 */
[----:B0-----:R-:W-:-:S04]  /*0110*/  IMAD.WIDE R4, R0, 0x4, R6 ;  /* 0x0000000400047825 */ /* 0x001fc800078e0206 */
[----:B------:R-:W-:Y:S01]  /*0120*/  IMAD.WIDE.U32 R6, R2, 0x4, R6 ;  /* 0x0000000402067825 */ /* 0x000fe200078e0006 */
[----:B-1----:R-:W2:Y:S04]  /*0130*/  LDG.E R13, desc[UR6][R4.64] ;  /* 0x00000006040d7981 */ /* 0x002ea8000c1e1900 */
[----:B------:R-:W2:Y:S02]  /*0140*/  LDG.E R3, desc[UR6][R6.64+0x4] ;  /* 0x0000040606037981 */ /* 0x000ea4000c1e1900 */
[----:B--2---:R-:W-:-:S04]  /*0150*/  LOP3.LUT R8, R3, R13, RZ, 0xfc, !PT ;  /* 0x0000000d03087212 */ /* 0x004fc800078efcff */
[----:B------:R-:W-:-:S04]  /*0160*/  SHF.R.U32.HI R8, RZ, 0x1f, R8 ;  /* 0x0000001fff087819 */ /* 0x000fc80000011608 */
[----:B------:R-:W-:-:S04]  /*0170*/  ISETP.NE.U32.AND P0, PT, R8, 0x1, PT ;  /* 0x000000010800780c */ /* 0x000fc80003f05070 */
[----:B------:R-:W-:-:S13]  /*0180*/  ISETP.EQ.OR P0, PT, R13, R3, !P0 ;  /* 0x000000030d00720c */ /* 0x000fda0004702670 */
[----:B------:R-:W-:Y:S05]  /*0190*/  @P0 EXIT ;  /* 0x000000000000094d */ /* 0x000fea0003800000 */
[----:B------:R-:W0:Y:S01]  /*01a0*/  LDC.64 R6, c[0x0][0x390] ;  /* 0x0000e400ff067b82 */ /* 0x000e220000000a00 */
[----:B------:R-:W1:Y:S01]  /*01b0*/  LDCU.64 UR4, c[0x0][0x3c0] ;  /* 0x00007800ff0477ac */ /* 0x000e620008000a00 */
[----:B0-----:R-:W-:-:S04]  /*01c0*/  IMAD.WIDE R4, R13, 0x8, R6 ;  /* 0x000000080d047825 */ /* 0x001fc800078e0206 */
[----:B------:R-:W-:Y:S02]  /*01d0*/  IMAD.WIDE R6, R3, 0x8, R6 ;  /* 0x0000000803067825 */ /* 0x000fe400078e0206 */
[----:B------:R-:W2:Y:S04]  /*01e0*/  LDG.E.64 R4, desc[UR6][R4.64] ;  /* 0x0000000604047981 */ /* 0x000ea8000c1e1b00 */
[----:B------:R-:W2:Y:S02]  /*01f0*/  LDG.E.64 R6, desc[UR6][R6.64] ;  /* 0x0000000606067981 */ /* 0x000ea4000c1e1b00 */
[----:B--2---:R-:W-:-:S08]  /*0200*/  DADD R8, R4, R6 ;  /* 0x0000000004087229 */ /* 0x004fd00000000006 */
[----:B-1----:R-:W-:-:S14]  /*0210*/  DSETP.GT.AND P0, PT, R8, UR4, PT ;  /* 0x0000000408007e2a */ /* 0x002fdc000bf04000 */
[----:B------:R-:W-:Y:S05]  /*0220*/  @P0 EXIT ;  /* 0x000000000000094d */ /* 0x000fea0003800000 */
[----:B------:R-:W0:Y:S08]  /*0230*/  LDC.64 R10, c[0x0][0x3a0] ;  /* 0x0000e800ff0a7b82 */ /* 0x000e300000000a00 */
[----:B------:R-:W1:Y:S01]  /*0240*/  LDC.64 R8, c[0x0][0x398] ;  /* 0x0000e600ff087b82 */ /* 0x000e620000000a00 */
[----:B0-----:R-:W-:-:S06]  /*0250*/  IMAD.WIDE R6, R13, 0x4, R10 ;  /* 0x000000040d067825 */ /* 0x001fcc00078e020a */
[----:B------:R-:W2:Y:S01]  /*0260*/  LDG.E R7, desc[UR6][R6.64] ;  /* 0x0000000606077981 */ /* 0x000ea2000c1e1900 */
[----:B-1----:R-:W-:-:S04]  /*0270*/  IMAD.WIDE R4, R13, 0x4, R8 ;  /* 0x000000040d047825 */ /* 0x002fc800078e0208 */
[C---:B------:R-:W-:Y:S02]  /*0280*/  IMAD.WIDE R8, R3.reuse, 0x4, R8 ;  /* 0x0000000403087825 */ /* 0x040fe400078e0208 */
[----:B------:R-:W3:Y:S02]  /*0290*/  LDG.E R5, desc[UR6][R4.64] ;  /* 0x0000000604057981 */ /* 0x000ee4000c1e1900 */
[----:B------:R-:W-:Y:S02]  /*02a0*/  IMAD.WIDE R10, R3, 0x4, R10 ;  /* 0x00000004030a7825 */ /* 0x000fe400078e020a */
[----:B------:R-:W4:Y:S04]  /*02b0*/  LDG.E R8, desc[UR6][R8.64] ;  /* 0x0000000608087981 */ /* 0x000f28000c1e1900 */
[----:B------:R-:W5:Y:S01]  /*02c0*/  LDG.E R10, desc[UR6][R10.64] ;  /* 0x000000060a0a7981 */ /* 0x000f62000c1e1900 */
[----:B--2---:R-:W-:-:S04]  /*02d0*/  ISETP.NE.AND P0, PT, R7, RZ, PT ;  /* 0x000000ff0700720c */ /* 0x004fc80003f05270 */
[----:B---3--:R-:W-:-:S04]  /*02e0*/  ISETP.EQ.OR P0, PT, R5, RZ, !P0 ;  /* 0x000000ff0500720c */ /* 0x008fc80004702670 */
[----:B----4-:R-:W-:-:S04]  /*02f0*/  ISETP.EQ.OR P0, PT, R8, RZ, P0 ;  /* 0x000000ff0800720c */ /* 0x010fc80000702670 */
[----:B-----5:R-:W-:-:S13]  /*0300*/  ISETP.EQ.OR P0, PT, R10, RZ, P0 ;  /* 0x000000ff0a00720c */ /* 0x020fda0000702670 */
[----:B------:R-:W-:Y:S05]  /*0310*/  @P0 EXIT ;  /* 0x000000000000094d */ /* 0x000fea0003800000 */
[----:B------:R-:W-:Y:S01]  /*0320*/  VIADD R3, R2, 0x1 ;  /* 0x0000000102037836 */ /* 0x000fe20000000000 */
[----:B------:R-:W-:Y:S01]  /*0330*/  ISETP.EQ.AND P1, PT, R0, R7, PT ;  /* 0x000000070000720c */ /* 0x000fe20003f22270 */
[----:B------:R-:W-:Y:S03]  /*0340*/  BSSY.RECONVERGENT B0, `(.L_x_3) ;  /* 0x0000006000007945 */ /* 0x000fe60003800200 */
[----:B------:R-:W-:-:S13]  /*0350*/  ISETP.NE.AND P0, PT, R3, R8, PT ;  /* 0x000000080300720c */ /* 0x000fda0003f05270 */
[----:B------:R-:W-:Y:S05]  /*0360*/  @!P0 BRA P1, `(.L_x_4) ;  /* 0x00000000000c8947 */ /* 0x000fea0000800000 */
[----:B------:R-:W-:-:S04]  /*0370*/  ISETP.NE.AND P0, PT, R3, R10, PT ;  /* 0x0000000a0300720c */ /* 0x000fc80003f05270 */
[----:B------:R-:W-:-:S13]  /*0380*/  ISETP.NE.OR P0, PT, R0, R5, P0 ;  /* 0x000000050000720c */ /* 0x000fda0000705670 */
[----:B------:R-:W-:Y:S05]  /*0390*/  @P0 EXIT ;  /* 0x000000000000094d */ /* 0x000fea0003800000 */
.L_x_4:
[----:B------:R-:W-:Y:S05]  /*03a0*/  BSYNC.RECONVERGENT B0 ;  /* 0x0000000000007941 */ /* 0x000fea0003800200 */
.L_x_3:
[----:B------:R-:W0:Y:S08]  /*03b0*/  LDC.64 R12, c[0x0][0x380] ;  /* 0x0000e000ff0c7b82 */ /* 0x000e300000000a00 */
[----:B------:R-:W1:Y:S01]  /*03c0*/  LDC.64 R6, c[0x0][0x3a8] ;  /* 0x0000ea00ff067b82 */ /* 0x000e620000000a00 */
[----:B0-----:R-:W-:-:S04]  /*03d0*/  IMAD.WIDE R8, R0, 0x18, R12 ;  /* 0x0000001800087825 */ /* 0x001fc800078e020c */
[----:B------:R-:W-:Y:S01]  /*03e0*/  IMAD.WIDE.U32 R12, R2, 0x18, R12 ;  /* 0x00000018020c7825 */ /* 0x000fe200078e000c */
[----:B------:R-:W2:Y:S04]  /*03f0*/  LDG.E.64 R16, desc[UR6][R8.64+0x8] ;  /* 0x0000080608107981 */ /* 0x000ea8000c1e1b00 */
[----:B------:R-:W2:Y:S04]  /*0400*/  LDG.E.64 R18, desc[UR6][R12.64+0x20] ;  /* 0x000020060c127981 */ /* 0x000ea8000c1e1b00 */
[----:B------:R-:W3:Y:S04]  /*0410*/  LDG.E.64 R10, desc[UR6][R8.64] ;  /* 0x00000006080a7981 */ /* 0x000ee8000c1e1b00 */
[----:B------:R-:W3:Y:S01]  /*0420*/  LDG.E.64 R14, desc[UR6][R12.64+0x18] ;  /* 0x000018060c0e7981 */ /* 0x000ee2000c1e1b00 */
[----:B-1----:R-:W-:-:S04]  /*0430*/  IMAD.WIDE R4, R0, 0x8, R6 ;  /* 0x0000000800047825 */ /* 0x002fc800078e0206 */
[----:B------:R-:W-:Y:S02]  /*0440*/  IMAD.WIDE.U32 R6, R2, 0x8, R6 ;  /* 0x0000000802067825 */ /* 0x000fe400078e0006 */
[----:B------:R-:W4:Y:S04]  /*0450*/  LDG.E.64 R4, desc[UR6][R4.64] ;  /* 0x0000000604047981 */ /* 0x000f28000c1e1b00 */
[----:B------:R-:W4:Y:S01]  /*0460*/  LDG.E.64 R6, desc[UR6][R6.64+0x8] ;  /* 0x0000080606067981 */ /* 0x000f22000c1e1b00 */
[----:B------:R-:W-:Y:S01]  /*0470*/  BSSY.RECONVERGENT B0, `(.L_x_5) ;  /* 0x000001a000007945 */ /* 0x000fe20003800200 */
[----:B--2---:R-:W-:Y:S02]  /*0480*/  DADD R16, R16, -R18 ;  /* 0x0000000010107229 */ /* 0x004fe40000000812 */
[----:B---3--:R-:W-:-:S06]  /*0490*/  DADD R10, R10, -R14 ;  /* 0x000000000a0a7229 */ /* 0x008fcc000000080e */
[----:B------:R-:W-:Y:S01]  /*04a0*/  DMUL R16, R16, R16 ;  /* 0x0000001010107228 */ /* 0x000fe20000000000 */
[----:B------:R-:W-:Y:S02]  /*04b0*/  IMAD.MOV.U32 R14, RZ, RZ, 0x0 ;  /* 0x00000000ff0e7424 */ /* 0x000fe400078e00ff */
[----:B------:R-:W-:-:S05]  /*04c0*/  IMAD.MOV.U32 R15, RZ, RZ, 0x3fd80000 ;  /* 0x3fd80000ff0f7424 */ /* 0x000fca00078e00ff */
[----:B------:R-:W-:Y:S02]  /*04d0*/  DFMA R10, R10, R10, R16 ;  /* 0x0000000a0a0a722b */ /* 0x000fe40000000010 */
[----:B----4-:R-:W-:-:S04]  /*04e0*/  DADD R4, R4, R6 ;  /* 0x0000000004047229 */ /* 0x010fc80000000006 */
[----:B------:R-:W0:Y:S04]  /*04f0*/  MUFU.RSQ64H R9, R11 ;  /* 0x0000000b00097308 */ /* 0x000e280000001c00 */
[----:B------:R-:W-:-:S04]  /*0500*/  IADD3 R8, PT, PT, R11, -0x3500000, RZ ;  /* 0xfcb000000b087810 */ /* 0x000fc80007ffe0ff */
[----:B------:R-:W-:Y:S02]  /*0510*/  ISETP.GE.U32.AND P0, PT, R8, 0x7ca00000, PT ;  /* 0x7ca000000800780c */ /* 0x000fe40003f06070 */
[----:B0-----:R-:W-:-:S08]  /*0520*/  DMUL R12, R8, R8 ;  /* 0x00000008080c7228 */ /* 0x001fd00000000000 */
[----:B------:R-:W-:-:S08]  /*0530*/  DFMA R12, R10, -R12, 1 ;  /* 0x3ff000000a0c742b */ /* 0x000fd0000000080c */
[----:B------:R-:W-:Y:S02]  /*0540*/  DFMA R14, R12, R14, 0.5 ;  /* 0x3fe000000c0e742b */ /* 0x000fe4000000000e */
[----:B------:R-:W-:-:S08]  /*0550*/  DMUL R12, R8, R12 ;  /* 0x0000000c080c7228 */ /* 0x000fd00000000000 */
[----:B------:R-:W-:-:S08]  /*0560*/  DFMA R16, R14, R12, R8 ;  /* 0x0000000c0e10722b */ /* 0x000fd00000000008 */
[----:B------:R-:W-:Y:S02]  /*0570*/  DMUL R12, R10, R16 ;  /* 0x000000100a0c7228 */ /* 0x000fe40000000000 */
[----:B------:R-:W-:Y:S01]  /*0580*/  IADD3 R19, PT, PT, R17, -0x100000, RZ ;  /* 0xfff0000011137810 */ /* 0x000fe20007ffe0ff */
[----:B------:R-:W-:-:S05]  /*0590*/  IMAD.MOV.U32 R18, RZ, RZ, R16 ;  /* 0x000000ffff127224 */ /* 0x000fca00078e0010 */
[----:B------:R-:W-:-:S08]  /*05a0*/  DFMA R14, R12, -R12, R10 ;  /* 0x8000000c0c0e722b */ /* 0x000fd0000000000a */
[----:B------:R-:W-:Y:S01]  /*05b0*/  DFMA R6, R14, R18, R12 ;  /* 0x000000120e06722b */ /* 0x000fe2000000000c */
[----:B------:R-:W-:Y:S10]  /*05c0*/  @!P0 BRA `(.L_x_6) ;  /* 0x0000000000108947 */ /* 0x000ff40003800000 */
[----:B------:R-:W-:-:S07]  /*05d0*/  MOV R2, 0x5f0 ;  /* 0x000005f000027802 */ /* 0x000fce0000000f00 */
[----:B------:R-:W-:Y:S05]  /*05e0*/  CALL.REL.NOINC `($__internal_0_$__cuda_sm20_dsqrt_rn_f64_mediumpath_v1) ;  /* 0x00000000007c7944 */ /* 0x000fea0003c00000 */
[----:B------:R-:W-:Y:S01]  /*05f0*/  IMAD.MOV.U32 R6, RZ, RZ, R8 ;  /* 0x000000ffff067224 */ /* 0x000fe200078e0008 */
[----:B------:R-:W-:-:S07]  /*0600*/  MOV R7, R9 ;  /* 0x0000000900077202 */ /* 0x000fce0000000f00 */
.L_x_6:
[----:B------:R-:W-:Y:S05]  /*0610*/  BSYNC.RECONVERGENT B0 ;  /* 0x0000000000007941 */ /* 0x000fea0003800200 */
.L_x_5:
[----:B------:R-:W0:Y:S01]  /*0620*/  LDC.64 R8, c[0x0][0x3b0] ;  /* 0x0000ec00ff087b82 */ /* 0x000e220000000a00 */
[----:B------:R-:W1:Y:S01]  /*0630*/  LDCU.64 UR4, c[0x0][0x3b0] ;  /* 0x00007600ff0477ac */ /* 0x000e620008000a00 */
[----:B0-----:R-:W2:Y:S01]  /*0640*/  LDG.E.64 R8, desc[UR6][R8.64+0x8] ;  /* 0x0000080608087981 */ /* 0x001ea2000c1e1b00 */
[----:B------:R-:W-:Y:S01]  /*0650*/  DADD R6, R4, -R6 ;  /* 0x0000000004067229 */ /* 0x000fe20000000806 */
[----:B-1----:R-:W-:-:S04]  /*0660*/  UIADD3 UR4, UP0, UPT, UR4, 0x8, URZ ;  /* 0x0000000804047890 */ /* 0x002fc8000ff1e0ff */
[----:B------:R-:W-:-:S03]  /*0670*/  UIADD3.X UR5, UPT, UPT, URZ, UR5, URZ, UP0, !UPT ;  /* 0x00000005ff057290 */ /* 0x000fc600087fe4ff */
[----:B--2---:R-:W-:-:S14]  /*0680*/  DSETP.GT.AND P0, PT, R6, R8, PT ;  /* 0x000000080600722a */ /* 0x004fdc0003f04000 */
[----:B------:R-:W-:Y:S05]  /*0690*/  @!P0 EXIT ;  /* 0x000000000000894d */ /* 0x000fea0003800000 */
[----:B------:R-:W-:Y:S01]  /*06a0*/  BSSY B0, `(.L_x_7) ;  /* 0x000000f000007945 */ /* 0x000fe20003800000 */
.L_x_9:
[-C--:B------:R-:W-:Y:S01]  /*06b0*/  MOV R4, R8.reuse ;  /* 0x0000000800047202 */ /* 0x080fe20000000f00 */
[----:B------:R-:W-:Y:S02]  /*06c0*/  IMAD.MOV.U32 R5, RZ, RZ, R9 ;  /* 0x000000ffff057224 */ /* 0x000fe400078e0009 */
[----:B------:R-:W-:Y:S02]  /*06d0*/  IMAD.U32 R10, RZ, RZ, UR4 ;  /* 0x00000004ff0a7e24 */ /* 0x000fe4000f8e00ff */
[----:B------:R-:W-:Y:S01]  /*06e0*/  IMAD.U32 R11, RZ, RZ, UR5 ;  /* 0x00000005ff0b7e24 */ /* 0x000fe2000f8e00ff */
[----:B------:R-:W-:Y:S05]  /*06f0*/  YIELD ;  /* 0x0000000000007946 */ /* 0x000fea0003800000 */
[----:B------:R-:W2:Y:S02]  /*0700*/  ATOMG.E.CAS.64.STRONG.GPU PT, R4, [R10], R4, R6 ;  /* 0x000000040a0473a9 */ /* 0x000ea400001ee506 */
[----:B--2---:R-:W-:-:S04]  /*0710*/  ISETP.NE.U32.AND P0, PT, R4, R8, PT ;  /* 0x000000080400720c */ /* 0x004fc80003f05070 */
[----:B------:R-:W-:-:S13]  /*0720*/  ISETP.NE.AND.EX P0, PT, R5, R9, PT, P0 ;  /* 0x000000090500720c */ /* 0x000fda0003f05300 */
[----:B------:R-:W-:Y:S05]  /*0730*/  @!P0 BRA `(.L_x_8) ;  /* 0x0000000000148947 */ /* 0x000fea0003800000 */
[----:B------:R-:W-:Y:S01]  /*0740*/  DSETP.GT.AND P0, PT, R6, R4, PT ;  /* 0x000000040600722a */ /* 0x000fe20003f04000 */
[----:B------:R-:W-:Y:S01]  /*0750*/  IMAD.MOV.U32 R8, RZ, RZ, R4 ;  /* 0x000000ffff087224 */ /* 0x000fe200078e0004 */
[----:B------:R-:W-:-:S12]  /*0760*/  MOV R9, R5 ;  /* 0x0000000500097202 */ /* 0x000fd80000000f00 */
[----:B------:R-:W-:Y:S05]  /*0770*/  @P0 BRA `(.L_x_9) ;  /* 0xfffffffc00cc0947 */ /* 0x000fea000383ffff */
[----:B------:R-:W-:Y:S05]  /*0780*/  EXIT ;  /* 0x000000000000794d */ /* 0x000fea0003800000 */
.L_x_8:
[----:B------:R-:W-:Y:S05]  /*0790*/  BSYNC B0 ;  /* 0x0000000000007941 */ /* 0x000fea0003800000 */
.L_x_7:
[----:B------:R-:W0:Y:S02]  /*07a0*/  LDC.64 R4, c[0x0][0x3b0] ;  /* 0x0000ec00ff047b82 */ /* 0x000e240000000a00 */
[----:B0-----:R-:W-:Y:S04]  /*07b0*/  STG.E.STRONG.SYS desc[UR6][R4.64], R0 ;  /* 0x0000000004007986 */ /* 0x001fe8000c115906 */
[----:B------:R-:W-:Y:S01]  /*07c0*/  STG.E.STRONG.SYS desc[UR6][R4.64+0x4], R3 ;  /* 0x0000040304007986 */ /* 0x000fe2000c115906 */
[----:B------:R-:W-:Y:S05]  /*07d0*/  EXIT ;  /* 0x000000000000794d */ /* 0x000fea0003800000 */
        .weak           $__internal_0_$__cuda_sm20_dsqrt_rn_f64_mediumpath_v1
        .type           $__internal_0_$__cuda_sm20_dsqrt_rn_f64_mediumpath_v1,@function
        .size           $__internal_0_$__cuda_sm20_dsqrt_rn_f64_mediumpath_v1,(.L_x_15 - $__internal_0_$__cuda_sm20_dsqrt_rn_f64_mediumpath_v1)
$__internal_0_$__cuda_sm20_dsqrt_rn_f64_mediumpath_v1:
[----:B------:R-:W-:Y:S01]  /*07e0*/  ISETP.GE.U32.AND P0, PT, R8, -0x3400000, PT ;  /* 0xfcc000000800780c */ /* 0x000fe20003f06070 */
[----:B------:R-:W-:Y:S01]  /*07f0*/  BSSY.RECONVERGENT B1, `(.L_x_10) ;  /* 0x0000024000017945 */ /* 0x000fe20003800200 */
[----:B------:R-:W-:-:S11]  /*0800*/  IMAD.MOV.U32 R17, RZ, RZ, R19 ;  /* 0x000000ffff117224 */ /* 0x000fd600078e0013 */
[----:B------:R-:W-:Y:S05]  /*0810*/  @!P0 BRA `(.L_x_11) ;  /* 0x0000000000208947 */ /* 0x000fea0003800000 */
[----:B------:R-:W-:-:S10]  /*0820*/  DFMA.RM R12, R14, R16, R12 ;  /* 0x000000100e0c722b */ /* 0x000fd4000000400c */
[----:B------:R-:W-:-:S05]  /*0830*/  IADD3 R6, P0, PT, R12, 0x1, RZ ;  /* 0x000000010c067810 */ /* 0x000fca0007f1e0ff */
[----:B------:R-:W-:-:S06]  /*0840*/  IMAD.X R7, RZ, RZ, R13, P0 ;  /* 0x000000ffff077224 */ /* 0x000fcc00000e060d */
[----:B------:R-:W-:-:S08]  /*0850*/  DFMA.RP R10, -R12, R6, R10 ;  /* 0x000000060c0a722b */ /* 0x000fd0000000810a */
[----:B------:R-:W-:-:S06]  /*0860*/  DSETP.GT.AND P0, PT, R10, RZ, PT ;  /* 0x000000ff0a00722a */ /* 0x000fcc0003f04000 */
[----:B------:R-:W-:Y:S02]  /*0870*/  FSEL R6, R6, R12, P0 ;  /* 0x0000000c06067208 */ /* 0x000fe40000000000 */
[----:B------:R-:W-:Y:S01]  /*0880*/  FSEL R7, R7, R13, P0 ;  /* 0x0000000d07077208 */ /* 0x000fe20000000000 */
[----:B------:R-:W-:Y:S06]  /*0890*/  BRA `(.L_x_12) ;  /* 0x0000000000647947 */ /* 0x000fec0003800000 */
.L_x_11:
[----:B------:R-:W-:-:S14]  /*08a0*/  DSETP.NE.AND P0, PT, R10, RZ, PT ;  /* 0x000000ff0a00722a */ /* 0x000fdc0003f05000 */
[----:B------:R-:W-:Y:S05]  /*08b0*/  @!P0 BRA `(.L_x_13) ;  /* 0x0000000000588947 */ /* 0x000fea0003800000 */
[----:B------:R-:W-:-:S13]  /*08c0*/  ISETP.GE.AND P0, PT, R11, RZ, PT ;  /* 0x000000ff0b00720c */ /* 0x000fda0003f06270 */
[----:B------:R-:W-:Y:S01]  /*08d0*/  @!P0 MOV R6, 0x0 ;  /* 0x0000000000068802 */ /* 0x000fe20000000f00 */
[----:B------:R-:W-:Y:S01]  /*08e0*/  @!P0 IMAD.MOV.U32 R7, RZ, RZ, -0x80000 ;  /* 0xfff80000ff078424 */ /* 0x000fe200078e00ff */
[----:B------:R-:W-:Y:S06]  /*08f0*/  @!P0 BRA `(.L_x_12) ;  /* 0x00000000004c8947 */ /* 0x000fec0003800000 */
[----:B------:R-:W-:-:S13]  /*0900*/  ISETP.GT.AND P0, PT, R11, 0x7fefffff, PT ;  /* 0x7fefffff0b00780c */ /* 0x000fda0003f04270 */
[----:B------:R-:W-:Y:S05]  /*0910*/  @P0 BRA `(.L_x_13) ;  /* 0x0000000000400947 */ /* 0x000fea0003800000 */
[----:B------:R-:W-:Y:S01]  /*0920*/  DMUL R10, R10, 8.11296384146066816958e+31 ;  /* 0x469000000a0a7828 */ /* 0x000fe20000000000 */
[----:B------:R-:W-:Y:S01]  /*0930*/  IMAD.MOV.U32 R6, RZ, RZ, RZ ;  /* 0x000000ffff067224 */ /* 0x000fe200078e00ff */
[----:B------:R-:W-:Y:S01]  /*0940*/  MOV R12, 0x0 ;  /* 0x00000000000c7802 */ /* 0x000fe20000000f00 */
[----:B------:R-:W-:-:S03]  /*0950*/  IMAD.MOV.U32 R13, RZ, RZ, 0x3fd80000 ;  /* 0x3fd80000ff0d7424 */ /* 0x000fc600078e00ff */
[----:B------:R-:W0:Y:S02]  /*0960*/  MUFU.RSQ64H R7, R11 ;  /* 0x0000000b00077308 */ /* 0x000e240000001c00 */
[----:B0-----:R-:W-:-:S08]  /*0970*/  DMUL R8, R6, R6 ;  /* 0x0000000606087228 */ /* 0x001fd00000000000 */
[----:B------:R-:W-:-:S08]  /*0980*/  DFMA R8, R10, -R8, 1 ;  /* 0x3ff000000a08742b */ /* 0x000fd00000000808 */
[----:B------:R-:W-:Y:S02]  /*0990*/  DFMA R12, R8, R12, 0.5 ;  /* 0x3fe00000080c742b */ /* 0x000fe4000000000c */
[----:B------:R-:W-:-:S08]  /*09a0*/  DMUL R8, R6, R8 ;  /* 0x0000000806087228 */ /* 0x000fd00000000000 */
[----:B------:R-:W-:-:S08]  /*09b0*/  DFMA R8, R12, R8, R6 ;  /* 0x000000080c08722b */ /* 0x000fd00000000006 */
[----:B------:R-:W-:Y:S02]  /*09c0*/  DMUL R6, R10, R8 ;  /* 0x000000080a067228 */ /* 0x000fe40000000000 */
[----:B------:R-:W-:-:S06]  /*09d0*/  VIADD R9, R9, 0xfff00000 ;  /* 0xfff0000009097836 */ /* 0x000fcc0000000000 */
[----:B------:R-:W-:-:S08]  /*09e0*/  DFMA R12, R6, -R6, R10 ;  /* 0x80000006060c722b */ /* 0x000fd0000000000a */
[----:B------:R-:W-:-:S10]  /*09f0*/  DFMA R6, R8, R12, R6 ;  /* 0x0000000c0806722b */ /* 0x000fd40000000006 */
[----:B------:R-:W-:Y:S01]  /*0a00*/  IADD3 R7, PT, PT, R7, -0x3500000, RZ ;  /* 0xfcb0000007077810 */ /* 0x000fe20007ffe0ff */
[----:B------:R-:W-:Y:S06]  /*0a10*/  BRA `(.L_x_12) ;  /* 0x0000000000047947 */ /* 0x000fec0003800000 */
.L_x_13:
[----:B------:R-:W-:-:S11]  /*0a20*/  DADD R6, R10, R10 ;  /* 0x000000000a067229 */ /* 0x000fd6000000000a */
.L_x_12:
[----:B------:R-:W-:Y:S05]  /*0a30*/  BSYNC.RECONVERGENT B1 ;  /* 0x0000000000017941 */ /* 0x000fea0003800200 */
.L_x_10:
[----:B------:R-:W-:Y:S01]  /*0a40*/  MOV R9, R7 ;  /* 0x0000000700097202 */ /* 0x000fe20000000f00 */
[----:B------:R-:W-:Y:S02]  /*0a50*/  HFMA2 R7, -RZ, RZ, 0, 0 ;  /* 0x00000000ff077431 */ /* 0x000fe400000001ff */
[----:B------:R-:W-:Y:S02]  /*0a60*/  IMAD.MOV.U32 R8, RZ, RZ, R6 ;  /* 0x000000ffff087224 */ /* 0x000fe400078e0006 */
[----:B------:R-:W-:-:S04]  /*0a70*/  IMAD.MOV.U32 R6, RZ, RZ, R2 ;  /* 0x000000ffff067224 */ /* 0x000fc800078e0002 */
[----:B------:R-:W-:Y:S05]  /*0a80*/  RET.REL.NODEC R6 `(_Z23find_best_saving_kernelPK5PointPKiPKdS3_S3_S5_P6Savingid) ;  /* 0xfffffff4065c7950 */ /* 0x000fea0003c3ffff */
.L_x_14:
        /* <DEDUP_REMOVED lines=15> */
.L_x_15:


//--------------------- .nv.shared.reserved.0     --------------------------
	.section	.nv.shared.reserved.0,"aw",@nobits
	.weak		__nv_reservedSMEM_offset_0_alias
	.size		__nv_reservedSMEM_offset_0_alias, 0, 64
	.other		__nv_reservedSMEM_offset_0_alias,@"STO_CUDA_RESERVED_SHARED STV_DEFAULT"
__nv_reservedSMEM_offset_0_alias:
	.zero		0
	.zero		64


//--------------------- .nv.constant0._Z18update_gpu_memporyiPiPdS_S_S_S_S_P6Savingiiiiiiiii --------------------------
	.section	.nv.constant0._Z18update_gpu_memporyiPiPdS_S_S_S_S_P6Savingiiiiiiiii,"a",@progbits
	.sectionflags	@""
	.align	4
.nv.constant0._Z18update_gpu_memporyiPiPdS_S_S_S_S_P6Savingiiiiiiiii:
	.zero		1004


//--------------------- .nv.constant0._Z23find_best_saving_kernelPK5PointPKiPKdS3_S3_S5_P6Savingid --------------------------
	.section	.nv.constant0._Z23find_best_saving_kernelPK5PointPKiPKdS3_S3_S5_P6Savingid,"a",@progbits
	.sectionflags	@""
	.align	4
.nv.constant0._Z23find_best_saving_kernelPK5PointPKiPKdS3_S3_S5_P6Savingid:
	.zero		968


//--------------------- SYMBOLS --------------------------

	.type		.nv.reservedSmem.offset0,@object
	.size		.nv.reservedSmem.offset0,0x4
